	.headerflags	@"EF_CUDA_TEXMODE_UNIFIED EF_CUDA_64BIT_ADDRESS EF_CUDA_ACCELERATORS EF_CUDA_SM90 EF_CUDA_VIRTUAL_SM(EF_CUDA_SM90)"
	.elftype	@"ET_EXEC"


//--------------------- .nv.info                  --------------------------
	.section	.nv.info,"",@"SHT_CUDA_INFO"
	.align	4


	//----- nvinfo : EIATTR_REGCOUNT
	.align		4
        /*0000*/ 	.byte	0x04, 0x2f
        /*0002*/ 	.short	(.L_3 - .L_2)
	.align		4
.L_2:
        /*0004*/ 	.word	index@(triton_poi_fused__native_batch_norm_legit_no_training_convolution_hardtanh_0)
        /*0008*/ 	.word	0x00000014


	//----- nvinfo : EIATTR_MIN_STACK_SIZE
	.align		4
.L_3:
        /*000c*/ 	.byte	0x04, 0x12
        /*000e*/ 	.short	(.L_5 - .L_4)
	.align		4
.L_4:
        /*0010*/ 	.word	index@(triton_poi_fused__native_batch_norm_legit_no_training_convolution_hardtanh_0)
        /*0014*/ 	.word	0x00000000


	//----- nvinfo : EIATTR_FRAME_SIZE
	.align		4
.L_5:
        /*0018*/ 	.byte	0x04, 0x11
        /*001a*/ 	.short	(.L_7 - .L_6)
	.align		4
.L_6:
        /*001c*/ 	.word	index@(triton_poi_fused__native_batch_norm_legit_no_training_convolution_hardtanh_0)
        /*0020*/ 	.word	0x00000000


	//----- nvinfo : EIATTR_MIN_STACK_SIZE
	.align		4
.L_7:
        /*0024*/ 	.byte	0x04, 0x12
        /*0026*/ 	.short	(.L_9 - .L_8)
	.align		4
.L_8:
        /*0028*/ 	.word	index@(triton_poi_fused__native_batch_norm_legit_no_training_convolution_hardtanh_0)
        /*002c*/ 	.word	0x00000000
.L_9:


//--------------------- .nv.info.triton_poi_fused__native_batch_norm_legit_no_training_convolution_hardtanh_0 --------------------------
	.section	.nv.info.triton_poi_fused__native_batch_norm_legit_no_training_convolution_hardtanh_0,"",@"SHT_CUDA_INFO"
	.sectionflags	@""
	.align	4


	//----- nvinfo : EIATTR_CUDA_API_VERSION
	.align		4
        /*0000*/ 	.byte	0x04, 0x37
        /*0002*/ 	.short	(.L_11 - .L_10)
.L_10:
        /*0004*/ 	.word	0x0000007c


	//----- nvinfo : EIATTR_KPARAM_INFO
	.align		4
.L_11:
        /*0008*/ 	.byte	0x04, 0x17
        /*000a*/ 	.short	(.L_13 - .L_12)
.L_12:
        /*000c*/ 	.word	0x00000000
        /*0010*/ 	.short	0x0007
        /*0012*/ 	.short	0x0038
        /*0014*/ 	.byte	0x00, 0xf0, 0x11, 0x00


	//----- nvinfo : EIATTR_KPARAM_INFO
	.align		4
.L_13:
        /*0018*/ 	.byte	0x04, 0x17
        /*001a*/ 	.short	(.L_15 - .L_14)
.L_14:
        /*001c*/ 	.word	0x00000000
        /*0020*/ 	.short	0x0006
        /*0022*/ 	.short	0x0030
        /*0024*/ 	.byte	0x00, 0xf4, 0x21, 0x00


	//----- nvinfo : EIATTR_KPARAM_INFO
	.align		4
.L_15:
        /*0028*/ 	.byte	0x04, 0x17
        /*002a*/ 	.short	(.L_17 - .L_16)
.L_16:
        /*002c*/ 	.word	0x00000000
        /*0030*/ 	.short	0x0005
        /*0032*/ 	.short	0x0028
        /*0034*/ 	.byte	0x00, 0xf4, 0x21, 0x00


	//----- nvinfo : EIATTR_KPARAM_INFO
	.align		4
.L_17:
        /*0038*/ 	.byte	0x04, 0x17
        /*003a*/ 	.short	(.L_19 - .L_18)
.L_18:
        /*003c*/ 	.word	0x00000000
        /*0040*/ 	.short	0x0004
        /*0042*/ 	.short	0x0020
        /*0044*/ 	.byte	0x00, 0xf4, 0x21, 0x00


	//----- nvinfo : EIATTR_KPARAM_INFO
	.align		4
.L_19:
        /*0048*/ 	.byte	0x04, 0x17
        /*004a*/ 	.short	(.L_21 - .L_20)
.L_20:
        /*004c*/ 	.word	0x00000000
        /*0050*/ 	.short	0x0003
        /*0052*/ 	.short	0x0018
        /*0054*/ 	.byte	0x00, 0xf4, 0x21, 0x00


	//----- nvinfo : EIATTR_KPARAM_INFO
	.align		4
.L_21:
        /*0058*/ 	.byte	0x04, 0x17
        /*005a*/ 	.short	(.L_23 - .L_22)
.L_22:
        /*005c*/ 	.word	0x00000000
        /*0060*/ 	.short	0x0002
        /*0062*/ 	.short	0x0010
        /*0064*/ 	.byte	0x00, 0xf4, 0x21, 0x00


	//----- nvinfo : EIATTR_KPARAM_INFO
	.align		4
.L_23:
        /*0068*/ 	.byte	0x04, 0x17
        /*006a*/ 	.short	(.L_25 - .L_24)
.L_24:
        /*006c*/ 	.word	0x00000000
        /*0070*/ 	.short	0x0001
        /*0072*/ 	.short	0x0008
        /*0074*/ 	.byte	0x00, 0xf4, 0x21, 0x00


	//----- nvinfo : EIATTR_KPARAM_INFO
	.align		4
.L_25:
        /*0078*/ 	.byte	0x04, 0x17
        /*007a*/ 	.short	(.L_27 - .L_26)
.L_26:
        /*007c*/ 	.word	0x00000000
        /*0080*/ 	.short	0x0000
        /*0082*/ 	.short	0x0000
        /*0084*/ 	.byte	0x00, 0xf4, 0x21, 0x00


	//----- nvinfo : EIATTR_SPARSE_MMA_MASK
	.align		4
.L_27:
        /*0088*/ 	.byte	0x03, 0x50
        /*008a*/ 	.short	0x0000


	//----- nvinfo : EIATTR_MAXREG_COUNT
	.align		4
        /*008c*/ 	.byte	0x03, 0x1b
        /*008e*/ 	.short	0x00ff


	//----- nvinfo : EIATTR_EXIT_INSTR_OFFSETS
	.align		4
        /*0090*/ 	.byte	0x04, 0x1c
        /*0092*/ 	.short	(.L_29 - .L_28)


	//   ....[0]....
.L_28:
        /*0094*/ 	.word	0x00000460


	//----- nvinfo : EIATTR_REQNTID
	.align		4
.L_29:
        /*0098*/ 	.byte	0x04, 0x10
        /*009a*/ 	.short	(.L_31 - .L_30)
.L_30:
        /*009c*/ 	.word	0x00000100
        /*00a0*/ 	.word	0x00000001
        /*00a4*/ 	.word	0x00000001


	//----- nvinfo : EIATTR_CBANK_PARAM_SIZE
	.align		4
.L_31:
        /*00a8*/ 	.byte	0x03, 0x19
        /*00aa*/ 	.short	0x003c


	//----- nvinfo : EIATTR_PARAM_CBANK
	.align		4
        /*00ac*/ 	.byte	0x04, 0x0a
        /*00ae*/ 	.short	(.L_33 - .L_32)
	.align		4
.L_32:
        /*00b0*/ 	.word	index@(.nv.constant0.triton_poi_fused__native_batch_norm_legit_no_training_convolution_hardtanh_0)
        /*00b4*/ 	.short	0x0210
        /*00b6*/ 	.short	0x003c


	//----- nvinfo : EIATTR_SW_WAR
	.align		4
.L_33:
        /*00b8*/ 	.byte	0x04, 0x36
        /*00ba*/ 	.short	(.L_35 - .L_34)
.L_34:
        /*00bc*/ 	.word	0x00000008
.L_35:


//--------------------- .nv.callgraph             --------------------------
	.section	.nv.callgraph,"",@"SHT_CUDA_CALLGRAPH"
	.align	4
	.sectionentsize	8
	.align		4
        /*0000*/ 	.word	0x00000000
	.align		4
        /*0004*/ 	.word	0xffffffff
	.align		4
        /*0008*/ 	.word	0x00000000
	.align		4
        /*000c*/ 	.word	0xfffffffe
	.align		4
        /*0010*/ 	.word	0x00000000
	.align		4
        /*0014*/ 	.word	0xfffffffd
	.align		4
        /*0018*/ 	.word	0x00000000
	.align		4
        /*001c*/ 	.word	0xfffffffc


//--------------------- .nv.constant4             --------------------------
	.section	.nv.constant4,"a",@progbits
	.align	8
	.align		8
.nv.constant4:
        /*0000*/ 	.dword	_$_str
	.align		8
        /*0008*/ 	.dword	_$_str_$_2


//--------------------- .text.triton_poi_fused__native_batch_norm_legit_no_training_convolution_hardtanh_0 --------------------------
	.section	.text.triton_poi_fused__native_batch_norm_legit_no_training_convolution_hardtanh_0,"ax",@progbits
	.align	128
        .global         triton_poi_fused__native_batch_norm_legit_no_training_convolution_hardtanh_0
        .type           triton_poi_fused__native_batch_norm_legit_no_training_convolution_hardtanh_0,@function
        .size           triton_poi_fused__native_batch_norm_legit_no_training_convolution_hardtanh_0,(.L_x_1 - triton_poi_fused__native_batch_norm_legit_no_training_convolution_hardtanh_0)
        .other          triton_poi_fused__native_batch_norm_legit_no_training_convolution_hardtanh_0,@"STO_CUDA_ENTRY STV_DEFAULT"
triton_poi_fused__native_batch_norm_legit_no_training_convolution_hardtanh_0:
.text.triton_poi_fused__native_batch_norm_legit_no_training_convolution_hardtanh_0:
[----:B------:R-:W-:Y:S01]  /*0000*/  LDC R1, c[0x0][0x28] ;  /* 0x00000a00ff017b82 */ /* 0x000fe20000000800 */
[----:B------:R-:W1:Y:S07]  /*0010*/  S2R R0, SR_TID.X ;  /* 0x0000000000007919 */ /* 0x000e6e0000002100 */
[----:B------:R-:W2:Y:S01]  /*0020*/  LDC.64 R12, c[0x0][0x228] ;  /* 0x00008a00ff0c7b82 */ /* 0x000ea20000000a00 */
[----:B------:R-:W-:Y:S01]  /*0030*/  ULDC.64 UR4, c[0x0][0x208] ;  /* 0x0000820000047ab9 */ /* 0x000fe20000000a00 */
[----:B------:R-:W3:Y:S06]  /*0040*/  S2R R5, SR_CTAID.X ;  /* 0x0000000000057919 */ /* 0x000eec0000002500 */
[----:B------:R-:W4:Y:S08]  /*0050*/  LDC.64 R8, c[0x0][0x218] ;  /* 0x00008600ff087b82 */ /* 0x000f300000000a00 */
[----:B------:R-:W5:Y:S08]  /*0060*/  LDC.64 R10, c[0x0][0x220] ;  /* 0x00008800ff0a7b82 */ /* 0x000f700000000a00 */
[----:B------:R-:W2:Y:S01]  /*0070*/  LDC.64 R14, c[0x0][0x230] ;  /* 0x00008c00ff0e7b82 */ /* 0x000ea20000000a00 */
[----:B-1----:R-:W-:Y:S01]  /*0080*/  IMAD.SHL.U32 R0, R0, 0x2, RZ ;  /* 0x0000000200007824 */ /* 0x002fe200078e00ff */
[----:B---3--:R-:W-:-:S04]  /*0090*/  SHF.R.S32.HI R3, RZ, 0x16, R5 ;  /* 0x00000016ff037819 */ /* 0x008fc80000011405 */
[----:B------:R-:W-:Y:S02]  /*00a0*/  LOP3.LUT R0, R0, 0x1fe, RZ, 0xc0, !PT ;  /* 0x000001fe00007812 */ /* 0x000fe400078ec0ff */
[----:B------:R-:W-:-:S03]  /*00b0*/  SGXT R3, R3, 0x1 ;  /* 0x000000010303781a */ /* 0x000fc60000000200 */
[----:B------:R-:W-:Y:S02]  /*00c0*/  IMAD R0, R5, 0x200, R0 ;  /* 0x0000020005007824 */ /* 0x000fe400078e0200 */
[----:B------:R-:W1:Y:S03]  /*00d0*/  LDC.64 R4, c[0x0][0x238] ;  /* 0x00008e00ff047b82 */ /* 0x000e660000000a00 */
[----:B------:R-:W-:-:S04]  /*00e0*/  LEA.HI R3, R3, R0, RZ, 0x12 ;  /* 0x0000000003037211 */ /* 0x000fc800078f90ff */
[----:B------:R-:W-:-:S04]  /*00f0*/  SHF.R.S32.HI R3, RZ, 0x12, R3 ;  /* 0x00000012ff037819 */ /* 0x000fc80000011403 */
[----:B------:R-:W-:-:S04]  /*0100*/  SHF.R.S32.HI R2, RZ, 0xf, R3 ;  /* 0x0000000fff027819 */ /* 0x000fc80000011403 */
[----:B------:R-:W-:-:S04]  /*0110*/  LOP3.LUT R2, R2, 0xffff, RZ, 0xc0, !PT ;  /* 0x0000ffff02027812 */ /* 0x000fc800078ec0ff */
[----:B------:R-:W-:-:S04]  /*0120*/  LEA.HI R2, R2, R3, RZ, 0x16 ;  /* 0x0000000302027211 */ /* 0x000fc800078fb0ff */
[----:B------:R-:W-:-:S04]  /*0130*/  LOP3.LUT R2, R2, 0xffc0, RZ, 0xc0, !PT ;  /* 0x0000ffc002027812 */ /* 0x000fc800078ec0ff */
[----:B------:R-:W-:-:S04]  /*0140*/  IADD3 R2, RZ, -R2, RZ ;  /* 0x80000002ff027210 */ /* 0x000fc80007ffe0ff */
[----:B------:R-:W-:-:S05]  /*0150*/  PRMT R2, R2, 0x7710, RZ ;  /* 0x0000771002027816 */ /* 0x000fca00000000ff */
[----:B------:R-:W-:-:S05]  /*0160*/  IMAD.IADD R3, R3, 0x1, R2 ;  /* 0x0000000103037824 */ /* 0x000fca00078e0202 */
[----:B------:R-:W-:Y:S02]  /*0170*/  PRMT R17, R3, 0x9910, RZ ;  /* 0x0000991003117816 */ /* 0x000fe400000000ff */
[----:B------:R-:W3:Y:S03]  /*0180*/  LDC.64 R2, c[0x0][0x210] ;  /* 0x00008400ff027b82 */ /* 0x000ee60000000a00 */
[----:B--2---:R-:W-:-:S05]  /*0190*/  IMAD.WIDE R12, R17, 0x4, R12 ;  /* 0x00000004110c7825 */ /* 0x004fca00078e020c */
[----:B------:R2:W2:Y:S01]  /*01a0*/  LDG.E.EL R16, desc[UR4][R12.64] ;  /* 0x000000040c107981 */ /* 0x0004a2000c2e1900 */
[----:B----4-:R-:W-:-:S04]  /*01b0*/  IMAD.WIDE R8, R17, 0x4, R8 ;  /* 0x0000000411087825 */ /* 0x010fc800078e0208 */
[----:B-----5:R-:W-:Y:S02]  /*01c0*/  IMAD.WIDE R10, R17, 0x4, R10 ;  /* 0x00000004110a7825 */ /* 0x020fe400078e020a */
[----:B------:R4:W5:Y:S04]  /*01d0*/  LDG.E.EL R8, desc[UR4][R8.64] ;  /* 0x0000000408087981 */ /* 0x000968000c2e1900 */
[----:B------:R-:W5:Y:S01]  /*01e0*/  LDG.E.EL R10, desc[UR4][R10.64] ;  /* 0x000000040a0a7981 */ /* 0x000f62000c2e1900 */
[----:B---3--:R-:W-:-:S05]  /*01f0*/  IMAD.WIDE R2, R0, 0x4, R2 ;  /* 0x0000000400027825 */ /* 0x008fca00078e0202 */
[----:B------:R-:W5:Y:S01]  /*0200*/  LDG.E.64 R6, desc[UR4][R2.64] ;  /* 0x0000000402067981 */ /* 0x000f62000c1e1b00 */
[----:B0-2---:R-:W-:-:S04]  /*0210*/  IMAD.WIDE R12, R17, 0x4, R14 ;  /* 0x00000004110c7825 */ /* 0x005fc800078e020e */
[----:B-1----:R-:W-:Y:S02]  /*0220*/  IMAD.WIDE R4, R17, 0x4, R4 ;  /* 0x0000000411047825 */ /* 0x002fe400078e0204 */
[----:B------:R-:W2:Y:S04]  /*0230*/  LDG.E.EL R12, desc[UR4][R12.64] ;  /* 0x000000040c0c7981 */ /* 0x000ea8000c2e1900 */
[----:B------:R0:W2:Y:S01]  /*0240*/  LDG.E.EL R15, desc[UR4][R4.64] ;  /* 0x00000004040f7981 */ /* 0x0000a2000c2e1900 */
[----:B----4-:R-:W-:Y:S01]  /*0250*/  HFMA2.MMA R9, -RZ, RZ, 1.625, 0 ;  /* 0x3e800000ff097435 */ /* 0x010fe200000001ff */
[----:B------:R-:W-:-:S04]  /*0260*/  FADD R16, R16, 9.9999997473787516356e-06 ;  /* 0x3727c5ac10107421 */ /* 0x000fc80000000000 */
[----:B------:R-:W1:Y:S02]  /*0270*/  MUFU.SQRT R14, R16 ;  /* 0x00000010000e7308 */ /* 0x000e640000002000 */
[C---:B-1----:R-:W-:Y:S02]  /*0280*/  FSETP.GT.AND P0, PT, R14.reuse, 8.50705917302346158658e+37, PT ;  /* 0x7e8000000e00780b */ /* 0x042fe40003f04000 */
[----:B------:R-:W-:-:S11]  /*0290*/  FSETP.GEU.AND P1, PT, R14, 1.175494350822287508e-38, PT ;  /* 0x008000000e00780b */ /* 0x000fd60003f2e000 */
[----:B------:R-:W-:-:S04]  /*02a0*/  @P0 FMUL R14, R14, 0.25 ;  /* 0x3e8000000e0e0820 */ /* 0x000fc80000400000 */
[----:B------:R-:W-:-:S06]  /*02b0*/  @!P1 FMUL R14, R14, 16777216 ;  /* 0x4b8000000e0e9820 */ /* 0x000fcc0000400000 */
[----:B------:R-:W1:Y:S01]  /*02c0*/  MUFU.RCP R14, R14 ;  /* 0x0000000e000e7308 */ /* 0x000e620000001000 */
[----:B------:R-:W-:Y:S01]  /*02d0*/  FSEL R9, R9, 1, P0 ;  /* 0x3f80000009097808 */ /* 0x000fe20000000000 */
[--C-:B-----5:R-:W-:Y:S01]  /*02e0*/  FADD R6, R6, R8.reuse ;  /* 0x0000000806067221 */ /* 0x120fe20000000000 */
[----:B------:R-:W-:-:S03]  /*02f0*/  FADD R7, R7, R8 ;  /* 0x0000000807077221 */ /* 0x000fc60000000000 */
[----:B------:R-:W-:Y:S01]  /*0300*/  @!P1 FMUL R9, R9, 16777216 ;  /* 0x4b80000009099820 */ /* 0x000fe20000400000 */
[C---:B0-----:R-:W-:Y:S01]  /*0310*/  FADD R4, -R10.reuse, R6 ;  /* 0x000000060a047221 */ /* 0x041fe20000000100 */
[----:B------:R-:W-:Y:S02]  /*0320*/  FADD R10, -R10, R7 ;  /* 0x000000070a0a7221 */ /* 0x000fe40000000100 */
[----:B-1----:R-:W-:-:S04]  /*0330*/  FMUL R9, R14, R9 ;  /* 0x000000090e097220 */ /* 0x002fc80000400000 */
[-C--:B------:R-:W-:Y:S01]  /*0340*/  FMUL R8, R4, R9.reuse ;  /* 0x0000000904087220 */ /* 0x080fe20000400000 */
[----:B------:R-:W-:Y:S01]  /*0350*/  FMUL R10, R10, R9 ;  /* 0x000000090a0a7220 */ /* 0x000fe20000400000 */
[----:B------:R-:W0:Y:S02]  /*0360*/  LDC.64 R4, c[0x0][0x240] ;  /* 0x00009000ff047b82 */ /* 0x000e240000000a00 */
[C-C-:B--2---:R-:W-:Y:S01]  /*0370*/  FFMA R8, R12.reuse, R8, R15.reuse ;  /* 0x000000080c087223 */ /* 0x144fe2000000000f */
[----:B------:R-:W-:-:S04]  /*0380*/  FFMA R10, R12, R10, R15 ;  /* 0x0000000a0c0a7223 */ /* 0x000fc8000000000f */
[----:B------:R-:W-:Y:S02]  /*0390*/  FSETP.GTU.AND P0, PT, R8, RZ, PT ;  /* 0x000000ff0800720b */ /* 0x000fe40003f0c000 */
[----:B------:R-:W-:Y:S02]  /*03a0*/  FSETP.GTU.AND P1, PT, R10, RZ, PT ;  /* 0x000000ff0a00720b */ /* 0x000fe40003f2c000 */
[----:B------:R-:W-:Y:S02]  /*03b0*/  FSEL R8, R8, RZ, P0 ;  /* 0x000000ff08087208 */ /* 0x000fe40000000000 */
[----:B------:R-:W-:Y:S02]  /*03c0*/  FSEL R9, R10, RZ, P1 ;  /* 0x000000ff0a097208 */ /* 0x000fe40000800000 */
[----:B------:R-:W-:Y:S02]  /*03d0*/  FSETP.GEU.AND P2, PT, R8, 6, PT ;  /* 0x40c000000800780b */ /* 0x000fe40003f4e000 */
[----:B------:R-:W-:-:S02]  /*03e0*/  FSETP.GEU.AND P3, PT, R9, 6, PT ;  /* 0x40c000000900780b */ /* 0x000fc40003f6e000 */
[----:B------:R-:W-:Y:S02]  /*03f0*/  FSETP.NAN.AND P0, PT, R8, R8, PT ;  /* 0x000000080800720b */ /* 0x000fe40003f08000 */
[----:B------:R-:W-:Y:S01]  /*0400*/  FSETP.NAN.AND P1, PT, R9, R9, PT ;  /* 0x000000090900720b */ /* 0x000fe20003f28000 */
[----:B0-----:R-:W-:-:S06]  /*0410*/  IMAD.WIDE R4, R0, 0x4, R4 ;  /* 0x0000000400047825 */ /* 0x001fcc00078e0204 */
[----:B------:R-:W-:Y:S02]  /*0420*/  @P2 SEL R8, R8, 0x40c00000, P0 ;  /* 0x40c0000008082807 */ /* 0x000fe40000000000 */
[----:B------:R-:W-:Y:S01]  /*0430*/  @P3 SEL R9, R9, 0x40c00000, P1 ;  /* 0x40c0000009093807 */ /* 0x000fe20000800000 */
[----:B------:R-:W-:Y:S04]  /*0440*/  STG.E.64 desc[UR4][R2.64], R6 ;  /* 0x0000000602007986 */ /* 0x000fe8000c101b04 */
[----:B------:R-:W-:Y:S01]  /*0450*/  STG.E.64 desc[UR4][R4.64], R8 ;  /* 0x0000000804007986 */ /* 0x000fe2000c101b04 */
[----:B------:R-:W-:Y:S05]  /*0460*/  EXIT ;  /* 0x000000000000794d */ /* 0x000fea0003800000 */
.L_x_0:
[----:B------:R-:W-:-:S00]  /*0470*/  BRA `(.L_x_0) ;  /* 0xfffffffc00fc7947 */ /* 0x000fc0000383ffff */
[----:B------:R-:W-:-:S00]  /*0480*/  NOP ;  /* 0x0000000000007918 */ /* 0x000fc00000000000 */
[----:B------:R-:W-:-:S00]  /*0490*/  NOP ;  /* 0x0000000000007918 */ /* 0x000fc00000000000 */
[----:B------:R-:W-:-:S00]  /*04a0*/  NOP ;  /* 0x0000000000007918 */ /* 0x000fc00000000000 */
[----:B------:R-:W-:-:S00]  /*04b0*/  NOP ;  /* 0x0000000000007918 */ /* 0x000fc00000000000 */
[----:B------:R-:W-:-:S00]  /*04c0*/  NOP ;  /* 0x0000000000007918 */ /* 0x000fc00000000000 */
[----:B------:R-:W-:-:S00]  /*04d0*/  NOP ;  /* 0x0000000000007918 */ /* 0x000fc00000000000 */
[----:B------:R-:W-:-:S00]  /*04e0*/  NOP ;  /* 0x0000000000007918 */ /* 0x000fc00000000000 */
[----:B------:R-:W-:-:S00]  /*04f0*/  NOP ;  /* 0x0000000000007918 */ /* 0x000fc00000000000 */
.L_x_1:


//--------------------- .nv.global.init           --------------------------
	.section	.nv.global.init,"aw",@progbits
.nv.global.init:
	.type		_$_str,@object
	.size		_$_str,(_$_str_$_2 - _$_str)
_$_str:
        /*0000*/ 	.byte	0x5f, 0x5f, 0x43, 0x55, 0x44, 0x41, 0x5f, 0x46, 0x54, 0x5a, 0x00
	.type		_$_str_$_2,@object
	.size		_$_str_$_2,(.L_1 - _$_str_$_2)
_$_str_$_2:
        /*000b*/ 	.byte	0x5f, 0x5f, 0x43, 0x55, 0x44, 0x41, 0x5f, 0x50, 0x52, 0x45, 0x43, 0x5f, 0x53, 0x51, 0x52, 0x54
        /*001b*/ 	.byte	0x00
.L_1:


//--------------------- .nv.constant0.triton_poi_fused__native_batch_norm_legit_no_training_convolution_hardtanh_0 --------------------------
	.section	.nv.constant0.triton_poi_fused__native_batch_norm_legit_no_training_convolution_hardtanh_0,"a",@progbits
	.sectionflags	@""
	.align	4
.nv.constant0.triton_poi_fused__native_batch_norm_legit_no_training_convolution_hardtanh_0:
	.zero		588
